//
// Generated by NVIDIA NVVM Compiler
//
// Compiler Build ID: CL-36424714
// Cuda compilation tools, release 13.0, V13.0.88
// Based on NVVM 20.0.0
//

.version 9.0
.target sm_100
.address_size 64

	// .globl	dropoutTrainingKernel

.visible .entry dropoutTrainingKernel(
	.param .u32 dropoutTrainingKernel_param_0,
	.param .f32 dropoutTrainingKernel_param_1,
	.param .u64 .ptr .align 1 dropoutTrainingKernel_param_2,
	.param .u64 .ptr .align 1 dropoutTrainingKernel_param_3,
	.param .u64 .ptr .align 1 dropoutTrainingKernel_param_4,
	.param .u64 .ptr .align 1 dropoutTrainingKernel_param_5
)
{
	.reg .pred 	%p<2>;
	.reg .b32 	%r<13>;
	.reg .b32 	%f<7>;
	.reg .b64 	%rd<14>;
	.reg .b64 	%fd<6>;

	ld.param.u32 	%r2, [dropoutTrainingKernel_param_0];
	ld.param.f32 	%f1, [dropoutTrainingKernel_param_1];
	ld.param.u64 	%rd1, [dropoutTrainingKernel_param_2];
	ld.param.u64 	%rd2, [dropoutTrainingKernel_param_3];
	ld.param.u64 	%rd3, [dropoutTrainingKernel_param_4];
	ld.param.u64 	%rd4, [dropoutTrainingKernel_param_5];
	mov.u32 	%r3, %ctaid.x;
	mov.u32 	%r4, %ntid.x;
	mov.u32 	%r5, %tid.x;
	mad.lo.s32 	%r1, %r3, %r4, %r5;
	setp.ge.s32 	%p1, %r1, %r2;
	@%p1 bra 	$L__BB0_2;
	cvta.to.global.u64 	%rd5, %rd2;
	cvta.to.global.u64 	%rd6, %rd3;
	cvta.to.global.u64 	%rd7, %rd1;
	cvta.to.global.u64 	%rd8, %rd4;
	mul.wide.s32 	%rd9, %r1, 4;
	add.s64 	%rd10, %rd5, %rd9;
	ld.global.u32 	%r6, [%rd10];
	shl.b32 	%r7, %r6, 13;
	xor.b32  	%r8, %r7, %r6;
	shr.s32 	%r9, %r8, 17;
	xor.b32  	%r10, %r9, %r8;
	shl.b32 	%r11, %r10, 5;
	xor.b32  	%r12, %r11, %r10;
	st.global.u32 	[%rd10], %r12;
	cvt.rn.f32.s32 	%f2, %r12;
	cvt.f64.f32 	%fd1, %f2;
	add.f64 	%fd2, %fd1, 0d41E0000000000000;
	div.rn.f64 	%fd3, %fd2, 0d41EFFFFFFFE00000;
	cvt.f64.f32 	%fd4, %f1;
	sub.f64 	%fd5, %fd3, %fd4;
	cvt.rn.f32.f64 	%f3, %fd5;
	cvt.rpi.f32.f32 	%f4, %f3;
	add.s64 	%rd11, %rd6, %rd9;
	st.global.f32 	[%rd11], %f4;
	add.s64 	%rd12, %rd7, %rd9;
	ld.global.f32 	%f5, [%rd12];
	mul.f32 	%f6, %f5, %f4;
	add.s64 	%rd13, %rd8, %rd9;
	st.global.f32 	[%rd13], %f6;
$L__BB0_2:
	ret;

}


// ===== COMPILED SASS (sm_100) =====

	.target	sm_100

	.elftype	@"ET_EXEC"


//--------------------- .note.nv.tkinfo           --------------------------
	.section	.note.nv.tkinfo,"",@"SHT_NOTE"
	.sectionflags	@"SHF_NOTE_NV_TKINFO"
	.tkinfo
        /*0018*/ 	.word	0x00000002
        /*0030*/ 	.string	""
        /*0030*/ 	.string	"ptxas"
        /*0030*/ 	.string	"Cuda compilation tools, release 13.0, V13.0.88"
        /*0030*/ 	.string	"Build cuda_13.0.r13.0/compiler.36424714_0"
        /*0030*/ 	.string	"-arch sm_100 -m 64 "



//--------------------- .note.nv.cuinfo           --------------------------
	.section	.note.nv.cuinfo,"",@"SHT_NOTE"
	.sectionflags	@"SHF_NOTE_NV_CUINFO"
        /*0018*/ 	.short	0x0002
        /*001a*/ 	.short	0x0064
        /*001c*/ 	.short	0x0082
	.zero		2


//--------------------- .nv.info                  --------------------------
	.section	.nv.info,"",@"SHT_CUDA_INFO"
	.align	4


	//----- nvinfo : EIATTR_REGCOUNT
	.align		4
        /*0000*/ 	.byte	0x04, 0x2f
        /*0002*/ 	.short	(.L_1 - .L_0)
	.align		4
.L_0:
        /*0004*/ 	.word	index@(dropoutTrainingKernel)
        /*0008*/ 	.word	0x00000017


	//----- nvinfo : EIATTR_FRAME_SIZE
	.align		4
.L_1:
        /*000c*/ 	.byte	0x04, 0x11
        /*000e*/ 	.short	(.L_3 - .L_2)
	.align		4
.L_2:
        /*0010*/ 	.word	index@($__internal_0_$__cuda_sm20_div_rn_f64_full)
        /*0014*/ 	.word	0x00000000


	//----- nvinfo : EIATTR_FRAME_SIZE
	.align		4
.L_3:
        /*0018*/ 	.byte	0x04, 0x11
        /*001a*/ 	.short	(.L_5 - .L_4)
	.align		4
.L_4:
        /*001c*/ 	.word	index@(dropoutTrainingKernel)
        /*0020*/ 	.word	0x00000000


	//----- nvinfo : EIATTR_MIN_STACK_SIZE
	.align		4
.L_5:
        /*0024*/ 	.byte	0x04, 0x12
        /*0026*/ 	.short	(.L_7 - .L_6)
	.align		4
.L_6:
        /*0028*/ 	.word	index@(dropoutTrainingKernel)
        /*002c*/ 	.word	0x00000000
.L_7:


//--------------------- .nv.compat                --------------------------
	.section	.nv.compat,"",@"SHT_CUDA_COMPAT_INFO"
	.align	4
        /*0000*/ 	.byte	0x02, 0x09, 0x00, 0x00, 0x02, 0x02, 0x01, 0x00, 0x02, 0x05, 0x05, 0x00, 0x03, 0x07, 0x01, 0x01
        /*0010*/ 	.byte	0x02, 0x03, 0x00, 0x00, 0x02, 0x06, 0x01, 0x00, 0x04, 0x0b, 0x08, 0x00, 0x01, 0x00, 0x00, 0x00
        /*0020*/ 	.byte	0x00, 0x00, 0x00, 0x00


//--------------------- .nv.info.dropoutTrainingKernel --------------------------
	.section	.nv.info.dropoutTrainingKernel,"",@"SHT_CUDA_INFO"
	.sectionflags	@""
	.align	4


	//----- nvinfo : EIATTR_CUDA_API_VERSION
	.align		4
        /*0000*/ 	.byte	0x04, 0x37
        /*0002*/ 	.short	(.L_9 - .L_8)
.L_8:
        /*0004*/ 	.word	0x00000082


	//----- nvinfo : EIATTR_KPARAM_INFO
	.align		4
.L_9:
        /*0008*/ 	.byte	0x04, 0x17
        /*000a*/ 	.short	(.L_11 - .L_10)
.L_10:
        /*000c*/ 	.word	0x00000000
        /*0010*/ 	.short	0x0005
        /*0012*/ 	.short	0x0020
        /*0014*/ 	.byte	0x00, 0xf5, 0x21, 0x00


	//----- nvinfo : EIATTR_KPARAM_INFO
	.align		4
.L_11:
        /*0018*/ 	.byte	0x04, 0x17
        /*001a*/ 	.short	(.L_13 - .L_12)
.L_12:
        /*001c*/ 	.word	0x00000000
        /*0020*/ 	.short	0x0004
        /*0022*/ 	.short	0x0018
        /*0024*/ 	.byte	0x00, 0xf5, 0x21, 0x00


	//----- nvinfo : EIATTR_KPARAM_INFO
	.align		4
.L_13:
        /*0028*/ 	.byte	0x04, 0x17
        /*002a*/ 	.short	(.L_15 - .L_14)
.L_14:
        /*002c*/ 	.word	0x00000000
        /*0030*/ 	.short	0x0003
        /*0032*/ 	.short	0x0010
        /*0034*/ 	.byte	0x00, 0xf5, 0x21, 0x00


	//----- nvinfo : EIATTR_KPARAM_INFO
	.align		4
.L_15:
        /*0038*/ 	.byte	0x04, 0x17
        /*003a*/ 	.short	(.L_17 - .L_16)
.L_16:
        /*003c*/ 	.word	0x00000000
        /*0040*/ 	.short	0x0002
        /*0042*/ 	.short	0x0008
        /*0044*/ 	.byte	0x00, 0xf5, 0x21, 0x00


	//----- nvinfo : EIATTR_KPARAM_INFO
	.align		4
.L_17:
        /*0048*/ 	.byte	0x04, 0x17
        /*004a*/ 	.short	(.L_19 - .L_18)
.L_18:
        /*004c*/ 	.word	0x00000000
        /*0050*/ 	.short	0x0001
        /*0052*/ 	.short	0x0004
        /*0054*/ 	.byte	0x00, 0xf0, 0x11, 0x00


	//----- nvinfo : EIATTR_KPARAM_INFO
	.align		4
.L_19:
        /*0058*/ 	.byte	0x04, 0x17
        /*005a*/ 	.short	(.L_21 - .L_20)
.L_20:
        /*005c*/ 	.word	0x00000000
        /*0060*/ 	.short	0x0000
        /*0062*/ 	.short	0x0000
        /*0064*/ 	.byte	0x00, 0xf0, 0x11, 0x00


	//----- nvinfo : EIATTR_SPARSE_MMA_MASK
	.align		4
.L_21:
        /*0068*/ 	.byte	0x03, 0x50
        /*006a*/ 	.short	0x0000


	//----- nvinfo : EIATTR_MAXREG_COUNT
	.align		4
        /*006c*/ 	.byte	0x03, 0x1b
        /*006e*/ 	.short	0x00ff


	//----- nvinfo : EIATTR_MERCURY_ISA_VERSION
	.align		4
        /*0070*/ 	.byte	0x03, 0x5f
        /*0072*/ 	.short	0x0101


	//----- nvinfo : EIATTR_VRC_CTA_INIT_COUNT
	.align		4
        /*0074*/ 	.byte	0x02, 0x4a
	.zero		1
	.zero		1


	//----- nvinfo : EIATTR_EXIT_INSTR_OFFSETS
	.align		4
        /*0078*/ 	.byte	0x04, 0x1c
        /*007a*/ 	.short	(.L_23 - .L_22)


	//   ....[0]....
.L_22:
        /*007c*/ 	.word	0x00000070


	//   ....[1]....
        /*0080*/ 	.word	0x00000390


	//----- nvinfo : EIATTR_CRS_STACK_SIZE
	.align		4
.L_23:
        /*0084*/ 	.byte	0x04, 0x1e
        /*0086*/ 	.short	(.L_25 - .L_24)
.L_24:
        /*0088*/ 	.word	0x00000000


	//----- nvinfo : EIATTR_CBANK_PARAM_SIZE
	.align		4
.L_25:
        /*008c*/ 	.byte	0x03, 0x19
        /*008e*/ 	.short	0x0028


	//----- nvinfo : EIATTR_PARAM_CBANK
	.align		4
        /*0090*/ 	.byte	0x04, 0x0a
        /*0092*/ 	.short	(.L_27 - .L_26)
	.align		4
.L_26:
        /*0094*/ 	.word	index@(.nv.constant0.dropoutTrainingKernel)
        /*0098*/ 	.short	0x0380
        /*009a*/ 	.short	0x0028


	//----- nvinfo : EIATTR_SW_WAR
	.align		4
.L_27:
        /*009c*/ 	.byte	0x04, 0x36
        /*009e*/ 	.short	(.L_29 - .L_28)
.L_28:
        /*00a0*/ 	.word	0x00000008
.L_29:


//--------------------- .nv.callgraph             --------------------------
	.section	.nv.callgraph,"",@"SHT_CUDA_CALLGRAPH"
	.align	4
	.sectionentsize	8
	.align		4
        /*0000*/ 	.word	0x00000000
	.align		4
        /*0004*/ 	.word	0xffffffff
	.align		4
        /*0008*/ 	.word	0x00000000
	.align		4
        /*000c*/ 	.word	0xfffffffe
	.align		4
        /*0010*/ 	.word	0x00000000
	.align		4
        /*0014*/ 	.word	0xfffffffd
	.align		4
        /*0018*/ 	.word	0x00000000
	.align		4
        /*001c*/ 	.word	0xfffffffc


//--------------------- .text.dropoutTrainingKernel --------------------------
	.section	.text.dropoutTrainingKernel,"ax",@progbits
	.align	128
        .global         dropoutTrainingKernel
        .type           dropoutTrainingKernel,@function
        .size           dropoutTrainingKernel,(.L_x_7 - dropoutTrainingKernel)
        .other          dropoutTrainingKernel,@"STO_CUDA_ENTRY STV_DEFAULT"
dropoutTrainingKernel:
.text.dropoutTrainingKernel:
[----:B------:R-:W-:Y:S01]  /*0000*/  LDC R1, c[0x0][0x37c] ;  /* 0x0000df00ff017b82 */ /* 0x000fe20000000800 */
[----:B------:R-:W0:Y:S07]  /*0010*/  S2R R3, SR_TID.X ;  /* 0x0000000000037919 */ /* 0x000e2e0000002100 */
[----:B------:R-:W0:Y:S01]  /*0020*/  S2UR UR4, SR_CTAID.X ;  /* 0x00000000000479c3 */ /* 0x000e220000002500 */
[----:B------:R-:W1:Y:S07]  /*0030*/  LDCU UR5, c[0x0][0x380] ;  /* 0x00007000ff0577ac */ /* 0x000e6e0008000800 */
[----:B------:R-:W0:Y:S02]  /*0040*/  LDC R0, c[0x0][0x360] ;  /* 0x0000d800ff007b82 */ /* 0x000e240000000800 */
[----:B0-----:R-:W-:-:S05]  /*0050*/  IMAD R0, R0, UR4, R3 ;  /* 0x0000000400007c24 */ /* 0x001fca000f8e0203 */
[----:B-1----:R-:W-:-:S13]  /*0060*/  ISETP.GE.AND P0, PT, R0, UR5, PT ;  /* 0x0000000500007c0c */ /* 0x002fda000bf06270 */
[----:B------:R-:W-:Y:S05]  /*0070*/  @P0 EXIT ;  /* 0x000000000000094d */ /* 0x000fea0003800000 */
[----:B------:R-:W0:Y:S01]  /*0080*/  LDC.64 R4, c[0x0][0x390] ;  /* 0x0000e400ff047b82 */ /* 0x000e220000000a00 */
[----:B------:R-:W1:Y:S01]  /*0090*/  LDCU.64 UR4, c[0x0][0x358] ;  /* 0x00006b00ff0477ac */ /* 0x000e620008000a00 */
[----:B0-----:R-:W-:-:S05]  /*00a0*/  IMAD.WIDE R4, R0, 0x4, R4 ;  /* 0x0000000400047825 */ /* 0x001fca00078e0204 */
[----:B-1----:R-:W2:Y:S01]  /*00b0*/  LDG.E R6, desc[UR4][R4.64] ;  /* 0x0000000404067981 */ /* 0x002ea2000c1e1900 */
[----:B------:R-:W0:Y:S01]  /*00c0*/  MUFU.RCP64H R7, 4.29496524800000000000e+09 ;  /* 0x41efffff00077908 */ /* 0x000e220000001800 */
[----:B------:R-:W-:Y:S01]  /*00d0*/  IMAD.MOV.U32 R2, RZ, RZ, -0x200000 ;  /* 0xffe00000ff027424 */ /* 0x000fe200078e00ff */
[----:B------:R-:W-:Y:S01]  /*00e0*/  BSSY.RECONVERGENT B0, `(.L_x_0) ;  /* 0x000001b000007945 */ /* 0x000fe20003800200 */
[----:B------:R-:W-:Y:S02]  /*00f0*/  IMAD.MOV.U32 R3, RZ, RZ, 0x41efffff ;  /* 0x41efffffff037424 */ /* 0x000fe400078e00ff */
[----:B--2---:R-:W-:-:S05]  /*0100*/  IMAD.SHL.U32 R9, R6, 0x2000, RZ ;  /* 0x0000200006097824 */ /* 0x004fca00078e00ff */
[----:B------:R-:W-:Y:S01]  /*0110*/  LOP3.LUT R10, R9, R6, RZ, 0x3c, !PT ;  /* 0x00000006090a7212 */ /* 0x000fe200078e3cff */
[----:B------:R-:W-:-:S03]  /*0120*/  IMAD.MOV.U32 R6, RZ, RZ, 0x1 ;  /* 0x00000001ff067424 */ /* 0x000fc600078e00ff */
[----:B------:R-:W-:-:S03]  /*0130*/  SHF.R.S32.HI R11, RZ, 0x11, R10 ;  /* 0x00000011ff0b7819 */ /* 0x000fc6000001140a */
[----:B0-----:R-:W-:Y:S01]  /*0140*/  DFMA R8, R6, -R2, 1 ;  /* 0x3ff000000608742b */ /* 0x001fe20000000802 */
[----:B------:R-:W-:-:S05]  /*0150*/  LOP3.LUT R11, R11, R10, RZ, 0x3c, !PT ;  /* 0x0000000a0b0b7212 */ /* 0x000fca00078e3cff */
[----:B------:R-:W-:Y:S02]  /*0160*/  IMAD.SHL.U32 R10, R11, 0x20, RZ ;  /* 0x000000200b0a7824 */ /* 0x000fe400078e00ff */
[----:B------:R-:W-:-:S03]  /*0170*/  DFMA R8, R8, R8, R8 ;  /* 0x000000080808722b */ /* 0x000fc60000000008 */
[----:B------:R-:W-:-:S04]  /*0180*/  LOP3.LUT R13, R10, R11, RZ, 0x3c, !PT ;  /* 0x0000000b0a0d7212 */ /* 0x000fc800078e3cff */
[----:B------:R-:W-:Y:S01]  /*0190*/  I2FP.F32.S32 R12, R13 ;  /* 0x0000000d000c7245 */ /* 0x000fe20000201400 */
[----:B------:R-:W-:Y:S01]  /*01a0*/  DFMA R8, R6, R8, R6 ;  /* 0x000000080608722b */ /* 0x000fe20000000006 */
[----:B------:R0:W-:Y:S02]  /*01b0*/  STG.E desc[UR4][R4.64], R13 ;  /* 0x0000000d04007986 */ /* 0x0001e4000c101904 */
[----:B------:R-:W1:Y:S05]  /*01c0*/  F2F.F64.F32 R6, R12 ;  /* 0x0000000c00067310 */ /* 0x000e6a0000201800 */
[----:B------:R-:W-:-:S08]  /*01d0*/  DFMA R10, R8, -R2, 1 ;  /* 0x3ff00000080a742b */ /* 0x000fd00000000802 */
[----:B------:R-:W-:Y:S02]  /*01e0*/  DFMA R10, R8, R10, R8 ;  /* 0x0000000a080a722b */ /* 0x000fe40000000008 */
[----:B-1----:R-:W-:-:S08]  /*01f0*/  DADD R8, R6, 2.14748364800000000000e+09 ;  /* 0x41e0000006087429 */ /* 0x002fd00000000000 */
[----:B------:R-:W-:Y:S02]  /*0200*/  DMUL R6, R8, R10 ;  /* 0x0000000a08067228 */ /* 0x000fe40000000000 */
[----:B------:R-:W-:-:S06]  /*0210*/  FSETP.GEU.AND P1, PT, |R9|, 6.5827683646048100446e-37, PT ;  /* 0x036000000900780b */ /* 0x000fcc0003f2e200 */
[----:B------:R-:W-:-:S08]  /*0220*/  DFMA R2, R6, -R2, R8 ;  /* 0x800000020602722b */ /* 0x000fd00000000008 */
[----:B------:R-:W-:-:S10]  /*0230*/  DFMA R2, R10, R2, R6 ;  /* 0x000000020a02722b */ /* 0x000fd40000000006 */
[----:B------:R-:W-:-:S05]  /*0240*/  FFMA R6, RZ, 29.999998092651367188, R3 ;  /* 0x41efffffff067823 */ /* 0x000fca0000000003 */
[----:B------:R-:W-:-:S13]  /*0250*/  FSETP.GT.AND P0, PT, |R6|, 1.469367938527859385e-39, PT ;  /* 0x001000000600780b */ /* 0x000fda0003f04200 */
[----:B0-----:R-:W-:Y:S05]  /*0260*/  @P0 BRA P1, `(.L_x_1) ;  /* 0x0000000000080947 */ /* 0x001fea0000800000 */
[----:B------:R-:W-:-:S07]  /*0270*/  MOV R6, 0x290 ;  /* 0x0000029000067802 */ /* 0x000fce0000000f00 */
[----:B------:R-:W-:Y:S05]  /*0280*/  CALL.REL.NOINC `($__internal_0_$__cuda_sm20_div_rn_f64_full) ;  /* 0x0000000000447944 */ /* 0x000fea0003c00000 */
.L_x_1:
[----:B------:R-:W-:Y:S05]  /*0290*/  BSYNC.RECONVERGENT B0 ;  /* 0x0000000000007941 */ /* 0x000fea0003800200 */
.L_x_0:
[----:B------:R-:W0:Y:S01]  /*02a0*/  LDCU UR6, c[0x0][0x384] ;  /* 0x00007080ff0677ac */ /* 0x000e220008000800 */
[----:B------:R-:W1:Y:S08]  /*02b0*/  LDC.64 R6, c[0x0][0x388] ;  /* 0x0000e200ff067b82 */ /* 0x000e700000000a00 */
[----:B------:R-:W2:Y:S01]  /*02c0*/  LDC.64 R8, c[0x0][0x3a0] ;  /* 0x0000e800ff087b82 */ /* 0x000ea20000000a00 */
[----:B0-----:R-:W0:Y:S01]  /*02d0*/  F2F.F64.F32 R4, UR6 ;  /* 0x0000000600047d10 */ /* 0x001e220008201800 */
[----:B-1----:R-:W-:Y:S01]  /*02e0*/  IMAD.WIDE R6, R0, 0x4, R6 ;  /* 0x0000000400067825 */ /* 0x002fe200078e0206 */
[----:B0-----:R-:W-:-:S05]  /*02f0*/  DADD R4, -R4, R2 ;  /* 0x0000000004047229 */ /* 0x001fca0000000102 */
[----:B------:R-:W0:Y:S05]  /*0300*/  LDC.64 R2, c[0x0][0x398] ;  /* 0x0000e600ff027b82 */ /* 0x000e2a0000000a00 */
[----:B------:R-:W1:Y:S08]  /*0310*/  F2F.F32.F64 R4, R4 ;  /* 0x0000000400047310 */ /* 0x000e700000301000 */
[----:B-1----:R-:W1:Y:S01]  /*0320*/  FRND.CEIL R11, R4 ;  /* 0x00000004000b7307 */ /* 0x002e620000209000 */
[----:B0-----:R-:W-:-:S05]  /*0330*/  IMAD.WIDE R2, R0, 0x4, R2 ;  /* 0x0000000400027825 */ /* 0x001fca00078e0202 */
[----:B-1----:R-:W-:Y:S04]  /*0340*/  STG.E desc[UR4][R2.64], R11 ;  /* 0x0000000b02007986 */ /* 0x002fe8000c101904 */
[----:B------:R-:W3:Y:S01]  /*0350*/  LDG.E R6, desc[UR4][R6.64] ;  /* 0x0000000406067981 */ /* 0x000ee2000c1e1900 */
[----:B--2---:R-:W-:-:S04]  /*0360*/  IMAD.WIDE R8, R0, 0x4, R8 ;  /* 0x0000000400087825 */ /* 0x004fc800078e0208 */
[----:B---3--:R-:W-:-:S05]  /*0370*/  FMUL R13, R11, R6 ;  /* 0x000000060b0d7220 */ /* 0x008fca0000400000 */
[----:B------:R-:W-:Y:S01]  /*0380*/  STG.E desc[UR4][R8.64], R13 ;  /* 0x0000000d08007986 */ /* 0x000fe2000c101904 */
[----:B------:R-:W-:Y:S05]  /*0390*/  EXIT ;  /* 0x000000000000794d */ /* 0x000fea0003800000 */
        .weak           $__internal_0_$__cuda_sm20_div_rn_f64_full
        .type           $__internal_0_$__cuda_sm20_div_rn_f64_full,@function
        .size           $__internal_0_$__cuda_sm20_div_rn_f64_full,(.L_x_7 - $__internal_0_$__cuda_sm20_div_rn_f64_full)
$__internal_0_$__cuda_sm20_div_rn_f64_full:
[----:B------:R-:W-:Y:S01]  /*03a0*/  IMAD.MOV.U32 R3, RZ, RZ, 0x3fffffff ;  /* 0x3fffffffff037424 */ /* 0x000fe200078e00ff */
[----:B------:R-:W-:Y:S01]  /*03b0*/  BSSY.RECONVERGENT B1, `(.L_x_2) ;  /* 0x000004c000017945 */ /* 0x000fe20003800200 */
[----:B------:R-:W-:Y:S02]  /*03c0*/  IMAD.MOV.U32 R2, RZ, RZ, -0x200000 ;  /* 0xffe00000ff027424 */ /* 0x000fe400078e00ff */
[----:B------:R-:W0:Y:S01]  /*03d0*/  MUFU.RCP64H R11, R3 ;  /* 0x00000003000b7308 */ /* 0x000e220000001800 */
[----:B------:R-:W-:Y:S02]  /*03e0*/  IMAD.MOV.U32 R10, RZ, RZ, 0x1 ;  /* 0x00000001ff0a7424 */ /* 0x000fe400078e00ff */
[----:B------:R-:W-:Y:S02]  /*03f0*/  IMAD.MOV.U32 R5, RZ, RZ, R9 ;  /* 0x000000ffff057224 */ /* 0x000fe400078e0009 */
[----:B------:R-:W-:Y:S02]  /*0400*/  IMAD.MOV.U32 R4, RZ, RZ, R8 ;  /* 0x000000ffff047224 */ /* 0x000fe400078e0008 */
[----:B------:R-:W-:Y:S01]  /*0410*/  IMAD.MOV.U32 R8, RZ, RZ, 0x1ca00000 ;  /* 0x1ca00000ff087424 */ /* 0x000fe200078e00ff */
[C---:B------:R-:W-:Y:S01]  /*0420*/  FSETP.GEU.AND P1, PT, |R5|.reuse, 1.469367938527859385e-39, PT ;  /* 0x001000000500780b */ /* 0x040fe20003f2e200 */
[----:B------:R-:W-:Y:S01]  /*0430*/  IMAD.MOV.U32 R19, RZ, RZ, 0x41e00000 ;  /* 0x41e00000ff137424 */ /* 0x000fe200078e00ff */
[----:B------:R-:W-:-:S04]  /*0440*/  LOP3.LUT R7, R5, 0x7ff00000, RZ, 0xc0, !PT ;  /* 0x7ff0000005077812 */ /* 0x000fc800078ec0ff */
[----:B------:R-:W-:Y:S01]  /*0450*/  ISETP.GE.U32.AND P0, PT, R7, 0x41e00000, PT ;  /* 0x41e000000700780c */ /* 0x000fe20003f06070 */
[----:B------:R-:W-:Y:S01]  /*0460*/  IMAD.MOV.U32 R18, RZ, RZ, R7 ;  /* 0x000000ffff127224 */ /* 0x000fe200078e0007 */
[----:B------:R-:W-:Y:S01]  /*0470*/  IADD3 R20, PT, PT, R19, -0x1, RZ ;  /* 0xffffffff13147810 */ /* 0x000fe20007ffe0ff */
[----:B0-----:R-:W-:-:S08]  /*0480*/  DFMA R12, R10, -R2, 1 ;  /* 0x3ff000000a0c742b */ /* 0x001fd00000000802 */
[----:B------:R-:W-:-:S08]  /*0490*/  DFMA R12, R12, R12, R12 ;  /* 0x0000000c0c0c722b */ /* 0x000fd0000000000c */
[----:B------:R-:W-:Y:S01]  /*04a0*/  DFMA R14, R10, R12, R10 ;  /* 0x0000000c0a0e722b */ /* 0x000fe2000000000a */
[----:B------:R-:W-:Y:S01]  /*04b0*/  SEL R13, R8, 0x63400000, !P0 ;  /* 0x63400000080d7807 */ /* 0x000fe20004000000 */
[----:B------:R-:W-:-:S03]  /*04c0*/  IMAD.MOV.U32 R8, RZ, RZ, R4 ;  /* 0x000000ffff087224 */ /* 0x000fc600078e0004 */
[C-C-:B------:R-:W-:Y:S02]  /*04d0*/  @!P1 LOP3.LUT R10, R13.reuse, 0x80000000, R5.reuse, 0xf8, !PT ;  /* 0x800000000d0a9812 */ /* 0x140fe400078ef805 */
[----:B------:R-:W-:Y:S01]  /*04e0*/  LOP3.LUT R9, R13, 0x800fffff, R5, 0xf8, !PT ;  /* 0x800fffff0d097812 */ /* 0x000fe200078ef805 */
[----:B------:R-:W-:Y:S01]  /*04f0*/  DFMA R16, R14, -R2, 1 ;  /* 0x3ff000000e10742b */ /* 0x000fe20000000802 */
[----:B------:R-:W-:Y:S01]  /*0500*/  @!P1 LOP3.LUT R11, R10, 0x100000, RZ, 0xfc, !PT ;  /* 0x001000000a0b9812 */ /* 0x000fe200078efcff */
[----:B------:R-:W-:-:S06]  /*0510*/  @!P1 IMAD.MOV.U32 R10, RZ, RZ, RZ ;  /* 0x000000ffff0a9224 */ /* 0x000fcc00078e00ff */
[----:B------:R-:W-:Y:S02]  /*0520*/  @!P1 DFMA R8, R8, 2, -R10 ;  /* 0x400000000808982b */ /* 0x000fe4000000080a */
[----:B------:R-:W-:-:S08]  /*0530*/  DFMA R16, R14, R16, R14 ;  /* 0x000000100e10722b */ /* 0x000fd0000000000e */
[----:B------:R-:W-:Y:S01]  /*0540*/  @!P1 LOP3.LUT R18, R9, 0x7ff00000, RZ, 0xc0, !PT ;  /* 0x7ff0000009129812 */ /* 0x000fe200078ec0ff */
[----:B------:R-:W-:-:S04]  /*0550*/  DMUL R10, R16, R8 ;  /* 0x00000008100a7228 */ /* 0x000fc80000000000 */
[----:B------:R-:W-:-:S04]  /*0560*/  VIADD R12, R18, 0xffffffff ;  /* 0xffffffff120c7836 */ /* 0x000fc80000000000 */
[----:B------:R-:W-:Y:S01]  /*0570*/  DFMA R14, R10, -R2, R8 ;  /* 0x800000020a0e722b */ /* 0x000fe20000000008 */
[----:B------:R-:W-:-:S04]  /*0580*/  ISETP.GT.U32.AND P0, PT, R12, 0x7feffffe, PT ;  /* 0x7feffffe0c00780c */ /* 0x000fc80003f04070 */
[----:B------:R-:W-:-:S03]  /*0590*/  ISETP.GT.U32.OR P0, PT, R20, 0x7feffffe, P0 ;  /* 0x7feffffe1400780c */ /* 0x000fc60000704470 */
[----:B------:R-:W-:-:S10]  /*05a0*/  DFMA R10, R16, R14, R10 ;  /* 0x0000000e100a722b */ /* 0x000fd4000000000a */
[----:B------:R-:W-:Y:S05]  /*05b0*/  @P0 BRA `(.L_x_3) ;  /* 0x0000000000680947 */ /* 0x000fea0003800000 */
[----:B------:R-:W-:-:S05]  /*05c0*/  IMAD.MOV.U32 R4, RZ, RZ, 0x41e00000 ;  /* 0x41e00000ff047424 */ /* 0x000fca00078e00ff */
[----:B------:R-:W-:-:S04]  /*05d0*/  VIADDMNMX R7, R7, -R4, 0xb9600000, !PT ;  /* 0xb960000007077446 */ /* 0x000fc80007800904 */
[----:B------:R-:W-:-:S05]  /*05e0*/  VIMNMX R4, PT, PT, R7, 0x46a00000, PT ;  /* 0x46a0000007047848 */ /* 0x000fca0003fe0100 */
[----:B------:R-:W-:Y:S02]  /*05f0*/  IMAD.IADD R7, R4, 0x1, -R13 ;  /* 0x0000000104077824 */ /* 0x000fe400078e0a0d */
[----:B------:R-:W-:Y:S02]  /*0600*/  IMAD.MOV.U32 R4, RZ, RZ, RZ ;  /* 0x000000ffff047224 */ /* 0x000fe400078e00ff */
[----:B------:R-:W-:-:S06]  /*0610*/  VIADD R5, R7, 0x7fe00000 ;  /* 0x7fe0000007057836 */ /* 0x000fcc0000000000 */
[----:B------:R-:W-:-:S10]  /*0620*/  DMUL R12, R10, R4 ;  /* 0x000000040a0c7228 */ /* 0x000fd40000000000 */
[----:B------:R-:W-:-:S13]  /*0630*/  FSETP.GTU.AND P0, PT, |R13|, 1.469367938527859385e-39, PT ;  /* 0x001000000d00780b */ /* 0x000fda0003f0c200 */
[----:B------:R-:W-:Y:S05]  /*0640*/  @P0 BRA `(.L_x_4) ;  /* 0x0000000000880947 */ /* 0x000fea0003800000 */
[----:B------:R-:W-:Y:S01]  /*0650*/  DFMA R2, R10, -R2, R8 ;  /* 0x800000020a02722b */ /* 0x000fe20000000008 */
[----:B------:R-:W-:-:S09]  /*0660*/  IMAD.MOV.U32 R4, RZ, RZ, RZ ;  /* 0x000000ffff047224 */ /* 0x000fd200078e00ff */
[C---:B------:R-:W-:Y:S02]  /*0670*/  FSETP.NEU.AND P0, PT, R3.reuse, RZ, PT ;  /* 0x000000ff0300720b */ /* 0x040fe40003f0d000 */
[----:B------:R-:W-:-:S04]  /*0680*/  LOP3.LUT R2, R3, 0x41efffff, RZ, 0x3c, !PT ;  /* 0x41efffff03027812 */ /* 0x000fc800078e3cff */
[----:B------:R-:W-:-:S04]  /*0690*/  LOP3.LUT R9, R2, 0x80000000, RZ, 0xc0, !PT ;  /* 0x8000000002097812 */ /* 0x000fc800078ec0ff */
[----:B------:R-:W-:-:S03]  /*06a0*/  LOP3.LUT R5, R9, R5, RZ, 0xfc, !PT ;  /* 0x0000000509057212 */ /* 0x000fc600078efcff */
[----:B------:R-:W-:Y:S05]  /*06b0*/  @!P0 BRA `(.L_x_4) ;  /* 0x00000000006c8947 */ /* 0x000fea0003800000 */
[----:B------:R-:W-:Y:S01]  /*06c0*/  IMAD.MOV R3, RZ, RZ, -R7 ;  /* 0x000000ffff037224 */ /* 0x000fe200078e0a07 */
[----:B------:R-:W-:Y:S01]  /*06d0*/  DMUL.RP R4, R10, R4 ;  /* 0x000000040a047228 */ /* 0x000fe20000008000 */
[----:B------:R-:W-:Y:S01]  /*06e0*/  IMAD.MOV.U32 R2, RZ, RZ, RZ ;  /* 0x000000ffff027224 */ /* 0x000fe200078e00ff */
[----:B------:R-:W-:-:S05]  /*06f0*/  IADD3 R7, PT, PT, -R7, -0x43300000, RZ ;  /* 0xbcd0000007077810 */ /* 0x000fca0007ffe1ff */
[----:B------:R-:W-:-:S03]  /*0700*/  DFMA R2, R12, -R2, R10 ;  /* 0x800000020c02722b */ /* 0x000fc6000000000a */
[----:B------:R-:W-:-:S07]  /*0710*/  LOP3.LUT R9, R5, R9, RZ, 0x3c, !PT ;  /* 0x0000000905097212 */ /* 0x000fce00078e3cff */
[----:B------:R-:W-:-:S04]  /*0720*/  FSETP.NEU.AND P0, PT, |R3|, R7, PT ;  /* 0x000000070300720b */ /* 0x000fc80003f0d200 */
[----:B------:R-:W-:Y:S02]  /*0730*/  FSEL R12, R4, R12, !P0 ;  /* 0x0000000c040c7208 */ /* 0x000fe40004000000 */
[----:B------:R-:W-:Y:S01]  /*0740*/  FSEL R13, R9, R13, !P0 ;  /* 0x0000000d090d7208 */ /* 0x000fe20004000000 */
[----:B------:R-:W-:Y:S06]  /*0750*/  BRA `(.L_x_4) ;  /* 0x0000000000447947 */ /* 0x000fec0003800000 */
.L_x_3:
[----:B------:R-:W-:-:S14]  /*0760*/  DSETP.NAN.AND P0, PT, R4, R4, PT ;  /* 0x000000040400722a */ /* 0x000fdc0003f08000 */
[----:B------:R-:W-:Y:S05]  /*0770*/  @P0 BRA `(.L_x_5) ;  /* 0x0000000000340947 */ /* 0x000fea0003800000 */
[----:B------:R-:W-:Y:S01]  /*0780*/  ISETP.NE.AND P0, PT, R18, R19, PT ;  /* 0x000000131200720c */ /* 0x000fe20003f05270 */
[----:B------:R-:W-:Y:S01]  /*0790*/  IMAD.MOV.U32 R12, RZ, RZ, 0x0 ;  /* 0x00000000ff0c7424 */ /* 0x000fe200078e00ff */
[----:B------:R-:W-:-:S11]  /*07a0*/  MOV R13, 0xfff80000 ;  /* 0xfff80000000d7802 */ /* 0x000fd60000000f00 */
[----:B------:R-:W-:Y:S05]  /*07b0*/  @!P0 BRA `(.L_x_4) ;  /* 0x00000000002c8947 */ /* 0x000fea0003800000 */
[----:B------:R-:W-:Y:S02]  /*07c0*/  ISETP.NE.AND P0, PT, R18, 0x7ff00000, PT ;  /* 0x7ff000001200780c */ /* 0x000fe40003f05270 */
[----:B------:R-:W-:Y:S02]  /*07d0*/  LOP3.LUT R4, R5, 0x41efffff, RZ, 0x3c, !PT ;  /* 0x41efffff05047812 */ /* 0x000fe400078e3cff */
[----:B------:R-:W-:Y:S02]  /*07e0*/  ISETP.EQ.OR P0, PT, R19, RZ, !P0 ;  /* 0x000000ff1300720c */ /* 0x000fe40004702670 */
[----:B------:R-:W-:-:S11]  /*07f0*/  LOP3.LUT R13, R4, 0x80000000, RZ, 0xc0, !PT ;  /* 0x80000000040d7812 */ /* 0x000fd600078ec0ff */
[----:B------:R-:W-:Y:S01]  /*0800*/  @P0 LOP3.LUT R2, R13, 0x7ff00000, RZ, 0xfc, !PT ;  /* 0x7ff000000d020812 */ /* 0x000fe200078efcff */
[----:B------:R-:W-:Y:S02]  /*0810*/  @!P0 IMAD.MOV.U32 R12, RZ, RZ, RZ ;  /* 0x000000ffff0c8224 */ /* 0x000fe400078e00ff */
[----:B------:R-:W-:Y:S02]  /*0820*/  @P0 IMAD.MOV.U32 R12, RZ, RZ, RZ ;  /* 0x000000ffff0c0224 */ /* 0x000fe400078e00ff */
[----:B------:R-:W-:Y:S01]  /*0830*/  @P0 IMAD.MOV.U32 R13, RZ, RZ, R2 ;  /* 0x000000ffff0d0224 */ /* 0x000fe200078e0002 */
[----:B------:R-:W-:Y:S06]  /*0840*/  BRA `(.L_x_4) ;  /* 0x0000000000087947 */ /* 0x000fec0003800000 */
.L_x_5:
[----:B------:R-:W-:Y:S01]  /*0850*/  LOP3.LUT R13, R5, 0x80000, RZ, 0xfc, !PT ;  /* 0x00080000050d7812 */ /* 0x000fe200078efcff */
[----:B------:R-:W-:-:S07]  /*0860*/  IMAD.MOV.U32 R12, RZ, RZ, R4 ;  /* 0x000000ffff0c7224 */ /* 0x000fce00078e0004 */
.L_x_4:
[----:B------:R-:W-:Y:S05]  /*0870*/  BSYNC.RECONVERGENT B1 ;  /* 0x0000000000017941 */ /* 0x000fea0003800200 */
.L_x_2:
[----:B------:R-:W-:Y:S02]  /*0880*/  IMAD.MOV.U32 R7, RZ, RZ, 0x0 ;  /* 0x00000000ff077424 */ /* 0x000fe400078e00ff */
[----:B------:R-:W-:Y:S02]  /*0890*/  IMAD.MOV.U32 R2, RZ, RZ, R12 ;  /* 0x000000ffff027224 */ /* 0x000fe400078e000c */
[----:B------:R-:W-:Y:S01]  /*08a0*/  IMAD.MOV.U32 R3, RZ, RZ, R13 ;  /* 0x000000ffff037224 */ /* 0x000fe200078e000d */
[----:B------:R-:W-:Y:S06]  /*08b0*/  RET.REL.NODEC R6 `(dropoutTrainingKernel) ;  /* 0xfffffff406d07950 */ /* 0x000fec0003c3ffff */
.L_x_6:
[----:B------:R-:W-:-:S00]  /*08c0*/  BRA `(.L_x_6) ;  /* 0xfffffffc00fc7947 */ /* 0x000fc0000383ffff */
[----:B------:R-:W-:-:S00]  /*08d0*/  NOP ;  /* 0x0000000000007918 */ /* 0x000fc00000000000 */
        /* <DEDUP_REMOVED lines=10> */
.L_x_7:


//--------------------- .nv.shared.reserved.0     --------------------------
	.section	.nv.shared.reserved.0,"aw",@nobits
	.weak		__nv_reservedSMEM_offset_0_alias
	.size		__nv_reservedSMEM_offset_0_alias, 0, 64
	.other		__nv_reservedSMEM_offset_0_alias,@"STO_CUDA_RESERVED_SHARED STV_DEFAULT"
__nv_reservedSMEM_offset_0_alias:
	.zero		0
	.zero		64


//--------------------- .nv.constant0.dropoutTrainingKernel --------------------------
	.section	.nv.constant0.dropoutTrainingKernel,"a",@progbits
	.sectionflags	@""
	.align	4
.nv.constant0.dropoutTrainingKernel:
	.zero		936


//--------------------- SYMBOLS --------------------------

	.type		.nv.reservedSmem.offset0,@object
	.size		.nv.reservedSmem.offset0,0x4
